//
// Generated by NVIDIA NVVM Compiler
//
// Compiler Build ID: CL-36424714
// Cuda compilation tools, release 13.0, V13.0.88
// Based on NVVM 20.0.0
//

.version 9.0
.target sm_100
.address_size 64

	// .globl	shiftTexture

.visible .entry shiftTexture(
	.param .u64 .ptr .align 1 shiftTexture_param_0,
	.param .u64 shiftTexture_param_1,
	.param .u32 shiftTexture_param_2,
	.param .u32 shiftTexture_param_3,
	.param .u32 shiftTexture_param_4,
	.param .u32 shiftTexture_param_5
)
{
	.reg .pred 	%p<6>;
	.reg .b32 	%r<19>;
	.reg .b32 	%f<7>;
	.reg .b64 	%rd<6>;

	ld.param.u64 	%rd1, [shiftTexture_param_0];
	ld.param.u64 	%rd2, [shiftTexture_param_1];
	ld.param.u32 	%r4, [shiftTexture_param_2];
	ld.param.u32 	%r5, [shiftTexture_param_3];
	ld.param.u32 	%r7, [shiftTexture_param_4];
	ld.param.u32 	%r6, [shiftTexture_param_5];
	mov.u32 	%r8, %ctaid.x;
	mov.u32 	%r9, %ntid.x;
	mov.u32 	%r10, %tid.x;
	mad.lo.s32 	%r1, %r8, %r9, %r10;
	mov.u32 	%r11, %ctaid.y;
	mov.u32 	%r12, %ntid.y;
	mov.u32 	%r13, %tid.y;
	mad.lo.s32 	%r2, %r11, %r12, %r13;
	div.s32 	%r3, %r1, %r4;
	setp.lt.s32 	%p1, %r4, 0;
	setp.ge.s32 	%p2, %r3, %r5;
	setp.ge.s32 	%p3, %r2, %r7;
	or.pred  	%p4, %p2, %p3;
	or.pred  	%p5, %p4, %p1;
	@%p5 bra 	$L__BB0_2;
	rem.s32 	%r14, %r1, %r4;
	cvta.to.global.u64 	%rd3, %rd1;
	mad.lo.s32 	%r15, %r5, %r2, %r3;
	mad.lo.s32 	%r16, %r15, %r4, %r14;
	add.s32 	%r17, %r6, %r2;
	sub.s32 	%r18, %r14, %r17;
	cvt.rn.f32.s32 	%f1, %r18;
	cvt.rn.f32.s32 	%f2, %r3;
	tex.2d.v4.f32.f32 	{%f3, %f4, %f5, %f6}, [%rd2, {%f1, %f2}];
	mul.wide.s32 	%rd4, %r16, 4;
	add.s64 	%rd5, %rd3, %rd4;
	st.global.f32 	[%rd5], %f3;
$L__BB0_2:
	ret;

}
	// .globl	shiftTextureHalf
.visible .entry shiftTextureHalf(
	.param .u64 .ptr .align 1 shiftTextureHalf_param_0,
	.param .u64 shiftTextureHalf_param_1,
	.param .u32 shiftTextureHalf_param_2,
	.param .u32 shiftTextureHalf_param_3,
	.param .u32 shiftTextureHalf_param_4,
	.param .u32 shiftTextureHalf_param_5
)
{
	.reg .pred 	%p<6>;
	.reg .b16 	%rs<2>;
	.reg .b32 	%r<19>;
	.reg .b32 	%f<7>;
	.reg .b64 	%rd<6>;

	ld.param.u64 	%rd1, [shiftTextureHalf_param_0];
	ld.param.u64 	%rd2, [shiftTextureHalf_param_1];
	ld.param.u32 	%r4, [shiftTextureHalf_param_2];
	ld.param.u32 	%r5, [shiftTextureHalf_param_3];
	ld.param.u32 	%r7, [shiftTextureHalf_param_4];
	ld.param.u32 	%r6, [shiftTextureHalf_param_5];
	mov.u32 	%r8, %ctaid.x;
	mov.u32 	%r9, %ntid.x;
	mov.u32 	%r10, %tid.x;
	mad.lo.s32 	%r1, %r8, %r9, %r10;
	mov.u32 	%r11, %ctaid.y;
	mov.u32 	%r12, %ntid.y;
	mov.u32 	%r13, %tid.y;
	mad.lo.s32 	%r2, %r11, %r12, %r13;
	div.s32 	%r3, %r1, %r4;
	setp.lt.s32 	%p1, %r4, 0;
	setp.ge.s32 	%p2, %r3, %r5;
	setp.ge.s32 	%p3, %r2, %r7;
	or.pred  	%p4, %p2, %p3;
	or.pred  	%p5, %p4, %p1;
	@%p5 bra 	$L__BB1_2;
	rem.s32 	%r14, %r1, %r4;
	cvta.to.global.u64 	%rd3, %rd1;
	mad.lo.s32 	%r15, %r5, %r2, %r3;
	mad.lo.s32 	%r16, %r15, %r4, %r14;
	add.s32 	%r17, %r6, %r2;
	sub.s32 	%r18, %r14, %r17;
	cvt.rn.f32.s32 	%f2, %r18;
	cvt.rn.f32.s32 	%f3, %r3;
	tex.2d.v4.f32.f32 	{%f1, %f4, %f5, %f6}, [%rd2, {%f2, %f3}];
	// begin inline asm
	{  cvt.rn.f16.f32 %rs1, %f1;}

	// end inline asm
	mul.wide.s32 	%rd4, %r16, 2;
	add.s64 	%rd5, %rd3, %rd4;
	st.global.u16 	[%rd5], %rs1;
$L__BB1_2:
	ret;

}


// ===== COMPILED SASS (sm_100) =====

	.target	sm_100

	.elftype	@"ET_EXEC"


//--------------------- .note.nv.tkinfo           --------------------------
	.section	.note.nv.tkinfo,"",@"SHT_NOTE"
	.sectionflags	@"SHF_NOTE_NV_TKINFO"
	.tkinfo
        /*0018*/ 	.word	0x00000002
        /*0030*/ 	.string	""
        /*0030*/ 	.string	"ptxas"
        /*0030*/ 	.string	"Cuda compilation tools, release 13.0, V13.0.88"
        /*0030*/ 	.string	"Build cuda_13.0.r13.0/compiler.36424714_0"
        /*0030*/ 	.string	"-arch sm_100 -m 64 "



//--------------------- .note.nv.cuinfo           --------------------------
	.section	.note.nv.cuinfo,"",@"SHT_NOTE"
	.sectionflags	@"SHF_NOTE_NV_CUINFO"
        /*0018*/ 	.short	0x0002
        /*001a*/ 	.short	0x0064
        /*001c*/ 	.short	0x0082
	.zero		2


//--------------------- .nv.info                  --------------------------
	.section	.nv.info,"",@"SHT_CUDA_INFO"
	.align	4


	//----- nvinfo : EIATTR_REGCOUNT
	.align		4
        /*0000*/ 	.byte	0x04, 0x2f
        /*0002*/ 	.short	(.L_1 - .L_0)
	.align		4
.L_0:
        /*0004*/ 	.word	index@(shiftTexture)
        /*0008*/ 	.word	0x0000000e


	//----- nvinfo : EIATTR_FRAME_SIZE
	.align		4
.L_1:
        /*000c*/ 	.byte	0x04, 0x11
        /*000e*/ 	.short	(.L_3 - .L_2)
	.align		4
.L_2:
        /*0010*/ 	.word	index@(shiftTexture)
        /*0014*/ 	.word	0x00000000


	//----- nvinfo : EIATTR_REGCOUNT
	.align		4
.L_3:
        /*0018*/ 	.byte	0x04, 0x2f
        /*001a*/ 	.short	(.L_5 - .L_4)
	.align		4
.L_4:
        /*001c*/ 	.word	index@(shiftTextureHalf)
        /*0020*/ 	.word	0x0000000e


	//----- nvinfo : EIATTR_FRAME_SIZE
	.align		4
.L_5:
        /*0024*/ 	.byte	0x04, 0x11
        /*0026*/ 	.short	(.L_7 - .L_6)
	.align		4
.L_6:
        /*0028*/ 	.word	index@(shiftTextureHalf)
        /*002c*/ 	.word	0x00000000


	//----- nvinfo : EIATTR_MIN_STACK_SIZE
	.align		4
.L_7:
        /*0030*/ 	.byte	0x04, 0x12
        /*0032*/ 	.short	(.L_9 - .L_8)
	.align		4
.L_8:
        /*0034*/ 	.word	index@(shiftTextureHalf)
        /*0038*/ 	.word	0x00000000


	//----- nvinfo : EIATTR_MIN_STACK_SIZE
	.align		4
.L_9:
        /*003c*/ 	.byte	0x04, 0x12
        /*003e*/ 	.short	(.L_11 - .L_10)
	.align		4
.L_10:
        /*0040*/ 	.word	index@(shiftTexture)
        /*0044*/ 	.word	0x00000000
.L_11:


//--------------------- .nv.compat                --------------------------
	.section	.nv.compat,"",@"SHT_CUDA_COMPAT_INFO"
	.align	4
        /*0000*/ 	.byte	0x02, 0x09, 0x00, 0x00, 0x02, 0x02, 0x02, 0x00, 0x02, 0x05, 0x05, 0x00, 0x03, 0x07, 0x01, 0x01
        /*0010*/ 	.byte	0x02, 0x03, 0x00, 0x00, 0x02, 0x06, 0x01, 0x00, 0x04, 0x0b, 0x08, 0x00, 0x09, 0x00, 0x00, 0x00
        /*0020*/ 	.byte	0x00, 0x00, 0x00, 0x00


//--------------------- .nv.info.shiftTextureHalf --------------------------
	.section	.nv.info.shiftTextureHalf,"",@"SHT_CUDA_INFO"
	.sectionflags	@""
	.align	4


	//----- nvinfo : EIATTR_CUDA_API_VERSION
	.align		4
        /*0000*/ 	.byte	0x04, 0x37
        /*0002*/ 	.short	(.L_13 - .L_12)
.L_12:
        /*0004*/ 	.word	0x00000082


	//----- nvinfo : EIATTR_KPARAM_INFO
	.align		4
.L_13:
        /*0008*/ 	.byte	0x04, 0x17
        /*000a*/ 	.short	(.L_15 - .L_14)
.L_14:
        /*000c*/ 	.word	0x00000000
        /*0010*/ 	.short	0x0005
        /*0012*/ 	.short	0x001c
        /*0014*/ 	.byte	0x00, 0xf0, 0x11, 0x00


	//----- nvinfo : EIATTR_KPARAM_INFO
	.align		4
.L_15:
        /*0018*/ 	.byte	0x04, 0x17
        /*001a*/ 	.short	(.L_17 - .L_16)
.L_16:
        /*001c*/ 	.word	0x00000000
        /*0020*/ 	.short	0x0004
        /*0022*/ 	.short	0x0018
        /*0024*/ 	.byte	0x00, 0xf0, 0x11, 0x00


	//----- nvinfo : EIATTR_KPARAM_INFO
	.align		4
.L_17:
        /*0028*/ 	.byte	0x04, 0x17
        /*002a*/ 	.short	(.L_19 - .L_18)
.L_18:
        /*002c*/ 	.word	0x00000000
        /*0030*/ 	.short	0x0003
        /*0032*/ 	.short	0x0014
        /*0034*/ 	.byte	0x00, 0xf0, 0x11, 0x00


	//----- nvinfo : EIATTR_KPARAM_INFO
	.align		4
.L_19:
        /*0038*/ 	.byte	0x04, 0x17
        /*003a*/ 	.short	(.L_21 - .L_20)
.L_20:
        /*003c*/ 	.word	0x00000000
        /*0040*/ 	.short	0x0002
        /*0042*/ 	.short	0x0010
        /*0044*/ 	.byte	0x00, 0xf0, 0x11, 0x00


	//----- nvinfo : EIATTR_KPARAM_INFO
	.align		4
.L_21:
        /*0048*/ 	.byte	0x04, 0x17
        /*004a*/ 	.short	(.L_23 - .L_22)
.L_22:
        /*004c*/ 	.word	0x00000000
        /*0050*/ 	.short	0x0001
        /*0052*/ 	.short	0x0008
        /*0054*/ 	.byte	0x00, 0xf0, 0x21, 0x00


	//----- nvinfo : EIATTR_KPARAM_INFO
	.align		4
.L_23:
        /*0058*/ 	.byte	0x04, 0x17
        /*005a*/ 	.short	(.L_25 - .L_24)
.L_24:
        /*005c*/ 	.word	0x00000000
        /*0060*/ 	.short	0x0000
        /*0062*/ 	.short	0x0000
        /*0064*/ 	.byte	0x00, 0xf5, 0x21, 0x00


	//----- nvinfo : EIATTR_SPARSE_MMA_MASK
	.align		4
.L_25:
        /*0068*/ 	.byte	0x03, 0x50
        /*006a*/ 	.short	0x0000


	//----- nvinfo : EIATTR_MAXREG_COUNT
	.align		4
        /*006c*/ 	.byte	0x03, 0x1b
        /*006e*/ 	.short	0x00ff


	//----- nvinfo : EIATTR_MERCURY_ISA_VERSION
	.align		4
        /*0070*/ 	.byte	0x03, 0x5f
        /*0072*/ 	.short	0x0101


	//----- nvinfo : EIATTR_VRC_CTA_INIT_COUNT
	.align		4
        /*0074*/ 	.byte	0x02, 0x4a
	.zero		1
	.zero		1


	//----- nvinfo : EIATTR_EXIT_INSTR_OFFSETS
	.align		4
        /*0078*/ 	.byte	0x04, 0x1c
        /*007a*/ 	.short	(.L_27 - .L_26)


	//   ....[0]....
.L_26:
        /*007c*/ 	.word	0x00000270


	//   ....[1]....
        /*0080*/ 	.word	0x000003d0


	//----- nvinfo : EIATTR_CBANK_PARAM_SIZE
	.align		4
.L_27:
        /*0084*/ 	.byte	0x03, 0x19
        /*0086*/ 	.short	0x0020


	//----- nvinfo : EIATTR_PARAM_CBANK
	.align		4
        /*0088*/ 	.byte	0x04, 0x0a
        /*008a*/ 	.short	(.L_29 - .L_28)
	.align		4
.L_28:
        /*008c*/ 	.word	index@(.nv.constant0.shiftTextureHalf)
        /*0090*/ 	.short	0x0380
        /*0092*/ 	.short	0x0020


	//----- nvinfo : EIATTR_SW_WAR
	.align		4
.L_29:
        /*0094*/ 	.byte	0x04, 0x36
        /*0096*/ 	.short	(.L_31 - .L_30)
.L_30:
        /*0098*/ 	.word	0x00000008
.L_31:


//--------------------- .nv.info.shiftTexture     --------------------------
	.section	.nv.info.shiftTexture,"",@"SHT_CUDA_INFO"
	.sectionflags	@""
	.align	4


	//----- nvinfo : EIATTR_CUDA_API_VERSION
	.align		4
        /*0000*/ 	.byte	0x04, 0x37
        /*0002*/ 	.short	(.L_33 - .L_32)
.L_32:
        /*0004*/ 	.word	0x00000082


	//----- nvinfo : EIATTR_KPARAM_INFO
	.align		4
.L_33:
        /*0008*/ 	.byte	0x04, 0x17
        /*000a*/ 	.short	(.L_35 - .L_34)
.L_34:
        /*000c*/ 	.word	0x00000000
        /*0010*/ 	.short	0x0005
        /*0012*/ 	.short	0x001c
        /*0014*/ 	.byte	0x00, 0xf0, 0x11, 0x00


	//----- nvinfo : EIATTR_KPARAM_INFO
	.align		4
.L_35:
        /*0018*/ 	.byte	0x04, 0x17
        /*001a*/ 	.short	(.L_37 - .L_36)
.L_36:
        /*001c*/ 	.word	0x00000000
        /*0020*/ 	.short	0x0004
        /*0022*/ 	.short	0x0018
        /*0024*/ 	.byte	0x00, 0xf0, 0x11, 0x00


	//----- nvinfo : EIATTR_KPARAM_INFO
	.align		4
.L_37:
        /*0028*/ 	.byte	0x04, 0x17
        /*002a*/ 	.short	(.L_39 - .L_38)
.L_38:
        /*002c*/ 	.word	0x00000000
        /*0030*/ 	.short	0x0003
        /*0032*/ 	.short	0x0014
        /*0034*/ 	.byte	0x00, 0xf0, 0x11, 0x00


	//----- nvinfo : EIATTR_KPARAM_INFO
	.align		4
.L_39:
        /*0038*/ 	.byte	0x04, 0x17
        /*003a*/ 	.short	(.L_41 - .L_40)
.L_40:
        /*003c*/ 	.word	0x00000000
        /*0040*/ 	.short	0x0002
        /*0042*/ 	.short	0x0010
        /*0044*/ 	.byte	0x00, 0xf0, 0x11, 0x00


	//----- nvinfo : EIATTR_KPARAM_INFO
	.align		4
.L_41:
        /*0048*/ 	.byte	0x04, 0x17
        /*004a*/ 	.short	(.L_43 - .L_42)
.L_42:
        /*004c*/ 	.word	0x00000000
        /*0050*/ 	.short	0x0001
        /*0052*/ 	.short	0x0008
        /*0054*/ 	.byte	0x00, 0xf0, 0x21, 0x00


	//----- nvinfo : EIATTR_KPARAM_INFO
	.align		4
.L_43:
        /*0058*/ 	.byte	0x04, 0x17
        /*005a*/ 	.short	(.L_45 - .L_44)
.L_44:
        /*005c*/ 	.word	0x00000000
        /*0060*/ 	.short	0x0000
        /*0062*/ 	.short	0x0000
        /*0064*/ 	.byte	0x00, 0xf5, 0x21, 0x00


	//----- nvinfo : EIATTR_SPARSE_MMA_MASK
	.align		4
.L_45:
        /*0068*/ 	.byte	0x03, 0x50
        /*006a*/ 	.short	0x0000


	//----- nvinfo : EIATTR_MAXREG_COUNT
	.align		4
        /*006c*/ 	.byte	0x03, 0x1b
        /*006e*/ 	.short	0x00ff


	//----- nvinfo : EIATTR_MERCURY_ISA_VERSION
	.align		4
        /*0070*/ 	.byte	0x03, 0x5f
        /*0072*/ 	.short	0x0101


	//----- nvinfo : EIATTR_VRC_CTA_INIT_COUNT
	.align		4
        /*0074*/ 	.byte	0x02, 0x4a
	.zero		1
	.zero		1


	//----- nvinfo : EIATTR_EXIT_INSTR_OFFSETS
	.align		4
        /*0078*/ 	.byte	0x04, 0x1c
        /*007a*/ 	.short	(.L_47 - .L_46)


	//   ....[0]....
.L_46:
        /*007c*/ 	.word	0x00000270


	//   ....[1]....
        /*0080*/ 	.word	0x000003c0


	//----- nvinfo : EIATTR_CBANK_PARAM_SIZE
	.align		4
.L_47:
        /*0084*/ 	.byte	0x03, 0x19
        /*0086*/ 	.short	0x0020


	//----- nvinfo : EIATTR_PARAM_CBANK
	.align		4
        /*0088*/ 	.byte	0x04, 0x0a
        /*008a*/ 	.short	(.L_49 - .L_48)
	.align		4
.L_48:
        /*008c*/ 	.word	index@(.nv.constant0.shiftTexture)
        /*0090*/ 	.short	0x0380
        /*0092*/ 	.short	0x0020


	//----- nvinfo : EIATTR_SW_WAR
	.align		4
.L_49:
        /*0094*/ 	.byte	0x04, 0x36
        /*0096*/ 	.short	(.L_51 - .L_50)
.L_50:
        /*0098*/ 	.word	0x00000008
.L_51:


//--------------------- .nv.callgraph             --------------------------
	.section	.nv.callgraph,"",@"SHT_CUDA_CALLGRAPH"
	.align	4
	.sectionentsize	8
	.align		4
        /*0000*/ 	.word	0x00000000
	.align		4
        /*0004*/ 	.word	0xffffffff
	.align		4
        /*0008*/ 	.word	0x00000000
	.align		4
        /*000c*/ 	.word	0xfffffffe
	.align		4
        /*0010*/ 	.word	0x00000000
	.align		4
        /*0014*/ 	.word	0xfffffffd
	.align		4
        /*0018*/ 	.word	0x00000000
	.align		4
        /*001c*/ 	.word	0xfffffffc


//--------------------- .text.shiftTextureHalf    --------------------------
	.section	.text.shiftTextureHalf,"ax",@progbits
	.align	128
        .global         shiftTextureHalf
        .type           shiftTextureHalf,@function
        .size           shiftTextureHalf,(.L_x_2 - shiftTextureHalf)
        .other          shiftTextureHalf,@"STO_CUDA_ENTRY STV_DEFAULT"
shiftTextureHalf:
.text.shiftTextureHalf:
[----:B------:R-:W-:Y:S08]  /*0000*/  LDC R1, c[0x0][0x37c] ;  /* 0x0000df00ff017b82 */ /* 0x000ff00000000800 */
[----:B------:R-:W0:Y:S01]  /*0010*/  LDC R0, c[0x0][0x390] ;  /* 0x0000e400ff007b82 */ /* 0x000e220000000800 */
[----:B------:R-:W1:Y:S01]  /*0020*/  S2R R6, SR_TID.X ;  /* 0x0000000000067919 */ /* 0x000e620000002100 */
[----:B------:R-:W2:Y:S01]  /*0030*/  LDCU UR5, c[0x0][0x398] ;  /* 0x00007300ff0577ac */ /* 0x000ea20008000800 */
[----:B------:R-:W3:Y:S05]  /*0040*/  LDCU UR6, c[0x0][0x394] ;  /* 0x00007280ff0677ac */ /* 0x000eea0008000800 */
[----:B------:R-:W1:Y:S08]  /*0050*/  S2UR UR4, SR_CTAID.X ;  /* 0x00000000000479c3 */ /* 0x000e700000002500 */
[----:B------:R-:W1:Y:S01]  /*0060*/  LDC R5, c[0x0][0x360] ;  /* 0x0000d800ff057b82 */ /* 0x000e620000000800 */
[----:B0-----:R-:W-:-:S04]  /*0070*/  IABS R9, R0 ;  /* 0x0000000000097213 */ /* 0x001fc80000000000 */
[----:B------:R-:W0:Y:S01]  /*0080*/  I2F.RP R4, R9 ;  /* 0x0000000900047306 */ /* 0x000e220000209400 */
[----:B-1----:R-:W-:Y:S02]  /*0090*/  IMAD R5, R5, UR4, R6 ;  /* 0x0000000405057c24 */ /* 0x002fe4000f8e0206 */
[----:B------:R-:W1:Y:S05]  /*00a0*/  S2UR UR4, SR_CTAID.Y ;  /* 0x00000000000479c3 */ /* 0x000e6a0000002600 */
[----:B0-----:R-:W0:Y:S02]  /*00b0*/  MUFU.RCP R4, R4 ;  /* 0x0000000400047308 */ /* 0x001e240000001000 */
[----:B0-----:R-:W-:Y:S01]  /*00c0*/  VIADD R2, R4, 0xffffffe ;  /* 0x0ffffffe04027836 */ /* 0x001fe20000000000 */
[----:B------:R-:W-:-:S05]  /*00d0*/  IABS R4, R5 ;  /* 0x0000000500047213 */ /* 0x000fca0000000000 */
[----:B------:R0:W4:Y:S02]  /*00e0*/  F2I.FTZ.U32.TRUNC.NTZ R3, R2 ;  /* 0x0000000200037305 */ /* 0x000124000021f000 */
[----:B0-----:R-:W-:Y:S02]  /*00f0*/  IMAD.MOV.U32 R2, RZ, RZ, RZ ;  /* 0x000000ffff027224 */ /* 0x001fe400078e00ff */
[----:B----4-:R-:W-:-:S04]  /*0100*/  IMAD.MOV R8, RZ, RZ, -R3 ;  /* 0x000000ffff087224 */ /* 0x010fc800078e0a03 */
[----:B------:R-:W-:-:S04]  /*0110*/  IMAD R7, R8, R9, RZ ;  /* 0x0000000908077224 */ /* 0x000fc800078e02ff */
[----:B------:R-:W-:Y:S02]  /*0120*/  IMAD.HI.U32 R3, R3, R7, R2 ;  /* 0x0000000703037227 */ /* 0x000fe400078e0002 */
[----:B------:R-:W1:Y:S04]  /*0130*/  S2R R7, SR_TID.Y ;  /* 0x0000000000077919 */ /* 0x000e680000002200 */
[----:B------:R-:W-:-:S04]  /*0140*/  IMAD.HI.U32 R3, R3, R4, RZ ;  /* 0x0000000403037227 */ /* 0x000fc800078e00ff */
[----:B------:R-:W-:-:S04]  /*0150*/  IMAD.MOV R6, RZ, RZ, -R3 ;  /* 0x000000ffff067224 */ /* 0x000fc800078e0a03 */
[----:B------:R-:W-:Y:S01]  /*0160*/  IMAD R2, R9, R6, R4 ;  /* 0x0000000609027224 */ /* 0x000fe200078e0204 */
[----:B------:R-:W-:Y:S01]  /*0170*/  LOP3.LUT R6, R5, R0, RZ, 0x3c, !PT ;  /* 0x0000000005067212 */ /* 0x000fe200078e3cff */
[----:B------:R-:W1:Y:S03]  /*0180*/  LDC R4, c[0x0][0x364] ;  /* 0x0000d900ff047b82 */ /* 0x000e660000000800 */
[----:B------:R-:W-:Y:S02]  /*0190*/  ISETP.GT.U32.AND P2, PT, R9, R2, PT ;  /* 0x000000020900720c */ /* 0x000fe40003f44070 */
[----:B------:R-:W-:Y:S02]  /*01a0*/  ISETP.GE.AND P0, PT, R6, RZ, PT ;  /* 0x000000ff0600720c */ /* 0x000fe40003f06270 */
[----:B------:R-:W-:-:S09]  /*01b0*/  LOP3.LUT R6, RZ, R0, RZ, 0x33, !PT ;  /* 0x00000000ff067212 */ /* 0x000fd200078e33ff */
[----:B------:R-:W-:Y:S02]  /*01c0*/  @!P2 IMAD.IADD R2, R2, 0x1, -R9 ;  /* 0x000000010202a824 */ /* 0x000fe400078e0a09 */
[----:B------:R-:W-:-:S03]  /*01d0*/  @!P2 VIADD R3, R3, 0x1 ;  /* 0x000000010303a836 */ /* 0x000fc60000000000 */
[----:B------:R-:W-:Y:S01]  /*01e0*/  ISETP.GE.U32.AND P1, PT, R2, R9, PT ;  /* 0x000000090200720c */ /* 0x000fe20003f26070 */
[----:B-1----:R-:W-:-:S12]  /*01f0*/  IMAD R4, R4, UR4, R7 ;  /* 0x0000000404047c24 */ /* 0x002fd8000f8e0207 */
[----:B------:R-:W-:Y:S01]  /*0200*/  @P1 VIADD R3, R3, 0x1 ;  /* 0x0000000103031836 */ /* 0x000fe20000000000 */
[----:B------:R-:W-:-:S03]  /*0210*/  ISETP.NE.AND P1, PT, R0, RZ, PT ;  /* 0x000000ff0000720c */ /* 0x000fc60003f25270 */
[----:B------:R-:W-:Y:S01]  /*0220*/  @!P0 IMAD.MOV R3, RZ, RZ, -R3 ;  /* 0x000000ffff038224 */ /* 0x000fe200078e0a03 */
[----:B--2---:R-:W-:-:S04]  /*0230*/  ISETP.GE.AND P0, PT, R4, UR5, PT ;  /* 0x0000000504007c0c */ /* 0x004fc8000bf06270 */
[----:B------:R-:W-:-:S04]  /*0240*/  SEL R11, R6, R3, !P1 ;  /* 0x00000003060b7207 */ /* 0x000fc80004800000 */
[----:B---3--:R-:W-:-:S04]  /*0250*/  ISETP.GE.OR P0, PT, R11, UR6, P0 ;  /* 0x000000060b007c0c */ /* 0x008fc80008706670 */
[----:B------:R-:W-:-:S13]  /*0260*/  ISETP.LT.OR P0, PT, R0, RZ, P0 ;  /* 0x000000ff0000720c */ /* 0x000fda0000701670 */
[----:B------:R-:W-:Y:S05]  /*0270*/  @P0 EXIT ;  /* 0x000000000000094d */ /* 0x000fea0003800000 */
[----:B------:R-:W-:Y:S01]  /*0280*/  ISETP.GE.AND P2, PT, R5, RZ, PT ;  /* 0x000000ff0500720c */ /* 0x000fe20003f46270 */
[----:B------:R-:W-:Y:S01]  /*0290*/  IMAD.IADD R3, R2, 0x1, -R9 ;  /* 0x0000000102037824 */ /* 0x000fe200078e0a09 */
[----:B------:R-:W0:Y:S01]  /*02a0*/  LDCU UR4, c[0x0][0x39c] ;  /* 0x00007380ff0477ac */ /* 0x000e220008000800 */
[-C--:B------:R-:W-:Y:S01]  /*02b0*/  ISETP.GT.U32.AND P0, PT, R9, R2.reuse, PT ;  /* 0x000000020900720c */ /* 0x080fe20003f04070 */
[----:B------:R-:W-:Y:S01]  /*02c0*/  IMAD.MOV.U32 R8, RZ, RZ, -0x3e000000 ;  /* 0xc2000000ff087424 */ /* 0x000fe200078e00ff */
[----:B------:R-:W-:Y:S01]  /*02d0*/  I2FP.F32.S32 R7, R11 ;  /* 0x0000000b00077245 */ /* 0x000fe20000201400 */
[----:B------:R-:W-:Y:S01]  /*02e0*/  UMOV UR5, URZ ;  /* 0x000000ff00057c82 */ /* 0x000fe20008000000 */
[----:B------:R-:W-:-:S06]  /*02f0*/  SEL R3, R3, R2, !P0 ;  /* 0x0000000203037207 */ /* 0x000fcc0004000000 */
[----:B------:R-:W-:-:S05]  /*0300*/  @!P2 IMAD.MOV R3, RZ, RZ, -R3 ;  /* 0x000000ffff03a224 */ /* 0x000fca00078e0a03 */
[----:B------:R-:W-:-:S04]  /*0310*/  SEL R5, R6, R3, !P1 ;  /* 0x0000000306057207 */ /* 0x000fc80004800000 */
[----:B0-----:R-:W-:Y:S01]  /*0320*/  IADD3 R2, PT, PT, R5, -UR4, -R4 ;  /* 0x8000000405027c10 */ /* 0x001fe2000fffe804 */
[----:B------:R-:W0:Y:S03]  /*0330*/  LDCU UR4, c[0x0][0x388] ;  /* 0x00007100ff0477ac */ /* 0x000e260008000800 */
[----:B------:R-:W-:-:S06]  /*0340*/  I2FP.F32.S32 R6, R2 ;  /* 0x0000000200067245 */ /* 0x000fcc0000201400 */
[----:B0-----:R0:W5:Y:S01]  /*0350*/  TEX.LL RZ, R6, R6, R8, UR4, 2D, 0x1 ;  /* 0x28ff040806067f60 */ /* 0x00116200089e01ff */
[----:B------:R-:W1:Y:S01]  /*0360*/  LDC.64 R2, c[0x0][0x380] ;  /* 0x0000e000ff027b82 */ /* 0x000e620000000a00 */
[----:B------:R-:W-:-:S04]  /*0370*/  IMAD R4, R4, UR6, R11 ;  /* 0x0000000604047c24 */ /* 0x000fc8000f8e020b */
[----:B------:R-:W-:Y:S01]  /*0380*/  IMAD R5, R4, R0, R5 ;  /* 0x0000000004057224 */ /* 0x000fe200078e0205 */
[----:B0-----:R-:W0:Y:S03]  /*0390*/  LDCU.64 UR4, c[0x0][0x358] ;  /* 0x00006b00ff0477ac */ /* 0x001e260008000a00 */
[----:B-1----:R-:W-:Y:S01]  /*03a0*/  IMAD.WIDE R2, R5, 0x2, R2 ;  /* 0x0000000205027825 */ /* 0x002fe200078e0202 */
[----:B-----5:R-:W-:-:S05]  /*03b0*/  F2FP.F16.F32.PACK_AB R0, RZ, R6 ;  /* 0x00000006ff00723e */ /* 0x020fca00000000ff */
[----:B0-----:R-:W-:Y:S01]  /*03c0*/  STG.E.U16 desc[UR4][R2.64], R0 ;  /* 0x0000000002007986 */ /* 0x001fe2000c101504 */
[----:B------:R-:W-:Y:S05]  /*03d0*/  EXIT ;  /* 0x000000000000794d */ /* 0x000fea0003800000 */
.L_x_0:
[----:B------:R-:W-:-:S00]  /*03e0*/  BRA `(.L_x_0) ;  /* 0xfffffffc00fc7947 */ /* 0x000fc0000383ffff */
[----:B------:R-:W-:-:S00]  /*03f0*/  NOP ;  /* 0x0000000000007918 */ /* 0x000fc00000000000 */
        /* <DEDUP_REMOVED lines=8> */
.L_x_2:


//--------------------- .text.shiftTexture        --------------------------
	.section	.text.shiftTexture,"ax",@progbits
	.align	128
        .global         shiftTexture
        .type           shiftTexture,@function
        .size           shiftTexture,(.L_x_3 - shiftTexture)
        .other          shiftTexture,@"STO_CUDA_ENTRY STV_DEFAULT"
shiftTexture:
.text.shiftTexture:
        /* <DEDUP_REMOVED lines=28> */
[----:B------:R-:W-:Y:S01]  /*01c0*/  @!P2 IMAD.IADD R2, R2, 0x1, -R9 ;  /* 0x000000010202a824 */ /* 0x000fe200078e0a09 */
[----:B------:R-:W-:-:S04]  /*01d0*/  @!P2 IADD3 R3, PT, PT, R3, 0x1, RZ ;  /* 0x000000010303a810 */ /* 0x000fc80007ffe0ff */
        /* <DEDUP_REMOVED lines=11> */
[----:B------:R-:W0:Y:S01]  /*0290*/  LDCU UR4, c[0x0][0x39c] ;  /* 0x00007380ff0477ac */ /* 0x000e220008000800 */
[----:B------:R-:W-:Y:S01]  /*02a0*/  IMAD.IADD R3, R2, 0x1, -R9 ;  /* 0x0000000102037824 */ /* 0x000fe200078e0a09 */
[-C--:B------:R-:W-:Y:S01]  /*02b0*/  ISETP.GT.U32.AND P0, PT, R9, R2.reuse, PT ;  /* 0x000000020900720c */ /* 0x080fe20003f04070 */
[----:B------:R-:W-:Y:S01]  /*02c0*/  IMAD.MOV.U32 R8, RZ, RZ, -0x3e000000 ;  /* 0xc2000000ff087424 */ /* 0x000fe200078e00ff */
[----:B------:R-:W-:Y:S01]  /*02d0*/  I2FP.F32.S32 R7, R11 ;  /* 0x0000000b00077245 */ /* 0x000fe20000201400 */
[----:B------:R-:W-:Y:S01]  /*02e0*/  UMOV UR5, URZ ;  /* 0x000000ff00057c82 */ /* 0x000fe20008000000 */
[----:B------:R-:W-:-:S06]  /*02f0*/  SEL R3, R3, R2, !P0 ;  /* 0x0000000203037207 */ /* 0x000fcc0004000000 */
[----:B------:R-:W-:-:S04]  /*0300*/  @!P2 IADD3 R3, PT, PT, -R3, RZ, RZ ;  /* 0x000000ff0303a210 */ /* 0x000fc80007ffe1ff */
[----:B------:R-:W-:-:S04]  /*0310*/  SEL R5, R6, R3, !P1 ;  /* 0x0000000306057207 */ /* 0x000fc80004800000 */
[----:B0-----:R-:W-:Y:S01]  /*0320*/  IADD3 R2, PT, PT, R5, -UR4, -R4 ;  /* 0x8000000405027c10 */ /* 0x001fe2000fffe804 */
[----:B------:R-:W0:Y:S03]  /*0330*/  LDCU UR4, c[0x0][0x388] ;  /* 0x00007100ff0477ac */ /* 0x000e260008000800 */
[----:B------:R-:W-:-:S04]  /*0340*/  I2FP.F32.S32 R6, R2 ;  /* 0x0000000200067245 */ /* 0x000fc80000201400 */
[----:B0-----:R0:W5:Y:S01]  /*0350*/  TEX.LL RZ, R7, R6, R8, UR4, 2D, 0x1 ;  /* 0x28ff040806077f60 */ /* 0x00116200089e01ff */
[----:B------:R-:W1:Y:S01]  /*0360*/  LDC.64 R2, c[0x0][0x380] ;  /* 0x0000e000ff027b82 */ /* 0x000e620000000a00 */
[----:B------:R-:W-:-:S04]  /*0370*/  IMAD R4, R4, UR6, R11 ;  /* 0x0000000604047c24 */ /* 0x000fc8000f8e020b */
[----:B------:R-:W-:Y:S01]  /*0380*/  IMAD R5, R4, R0, R5 ;  /* 0x0000000004057224 */ /* 0x000fe200078e0205 */
[----:B0-----:R-:W0:Y:S03]  /*0390*/  LDCU.64 UR4, c[0x0][0x358] ;  /* 0x00006b00ff0477ac */ /* 0x001e260008000a00 */
[----:B-1----:R-:W-:-:S05]  /*03a0*/  IMAD.WIDE R2, R5, 0x4, R2 ;  /* 0x0000000405027825 */ /* 0x002fca00078e0202 */
[----:B0----5:R-:W-:Y:S01]  /*03b0*/  STG.E desc[UR4][R2.64], R7 ;  /* 0x0000000702007986 */ /* 0x021fe2000c101904 */
[----:B------:R-:W-:Y:S05]  /*03c0*/  EXIT ;  /* 0x000000000000794d */ /* 0x000fea0003800000 */
.L_x_1:
        /* <DEDUP_REMOVED lines=11> */
.L_x_3:


//--------------------- .nv.shared.reserved.0     --------------------------
	.section	.nv.shared.reserved.0,"aw",@nobits
	.weak		__nv_reservedSMEM_offset_0_alias
	.size		__nv_reservedSMEM_offset_0_alias, 0, 64
	.other		__nv_reservedSMEM_offset_0_alias,@"STO_CUDA_RESERVED_SHARED STV_DEFAULT"
__nv_reservedSMEM_offset_0_alias:
	.zero		0
	.zero		64


//--------------------- .nv.constant0.shiftTextureHalf --------------------------
	.section	.nv.constant0.shiftTextureHalf,"a",@progbits
	.sectionflags	@""
	.align	4
.nv.constant0.shiftTextureHalf:
	.zero		928


//--------------------- .nv.constant0.shiftTexture --------------------------
	.section	.nv.constant0.shiftTexture,"a",@progbits
	.sectionflags	@""
	.align	4
.nv.constant0.shiftTexture:
	.zero		928


//--------------------- SYMBOLS --------------------------

	.type		.nv.reservedSmem.offset0,@object
	.size		.nv.reservedSmem.offset0,0x4
